	.headerflags	@"EF_CUDA_TEXMODE_UNIFIED EF_CUDA_64BIT_ADDRESS EF_CUDA_ACCELERATORS EF_CUDA_SM90 EF_CUDA_VIRTUAL_SM(EF_CUDA_SM90)"
	.elftype	@"ET_EXEC"


//--------------------- .nv.info                  --------------------------
	.section	.nv.info,"",@"SHT_CUDA_INFO"
	.align	4


	//----- nvinfo : EIATTR_REGCOUNT
	.align		4
        /*0000*/ 	.byte	0x04, 0x2f
        /*0002*/ 	.short	(.L_2 - .L_1)
	.align		4
.L_1:
        /*0004*/ 	.word	index@(triton_poi_fused_cat_40)
        /*0008*/ 	.word	0x00000014


	//----- nvinfo : EIATTR_MIN_STACK_SIZE
	.align		4
.L_2:
        /*000c*/ 	.byte	0x04, 0x12
        /*000e*/ 	.short	(.L_4 - .L_3)
	.align		4
.L_3:
        /*0010*/ 	.word	index@(triton_poi_fused_cat_40)
        /*0014*/ 	.word	0x00000000


	//----- nvinfo : EIATTR_FRAME_SIZE
	.align		4
.L_4:
        /*0018*/ 	.byte	0x04, 0x11
        /*001a*/ 	.short	(.L_6 - .L_5)
	.align		4
.L_5:
        /*001c*/ 	.word	index@(triton_poi_fused_cat_40)
        /*0020*/ 	.word	0x00000000


	//----- nvinfo : EIATTR_MIN_STACK_SIZE
	.align		4
.L_6:
        /*0024*/ 	.byte	0x04, 0x12
        /*0026*/ 	.short	(.L_8 - .L_7)
	.align		4
.L_7:
        /*0028*/ 	.word	index@(triton_poi_fused_cat_40)
        /*002c*/ 	.word	0x00000000
.L_8:


//--------------------- .nv.info.triton_poi_fused_cat_40 --------------------------
	.section	.nv.info.triton_poi_fused_cat_40,"",@"SHT_CUDA_INFO"
	.sectionflags	@""
	.align	4


	//----- nvinfo : EIATTR_CUDA_API_VERSION
	.align		4
        /*0000*/ 	.byte	0x04, 0x37
        /*0002*/ 	.short	(.L_10 - .L_9)
.L_9:
        /*0004*/ 	.word	0x0000007c


	//----- nvinfo : EIATTR_KPARAM_INFO
	.align		4
.L_10:
        /*0008*/ 	.byte	0x04, 0x17
        /*000a*/ 	.short	(.L_12 - .L_11)
.L_11:
        /*000c*/ 	.word	0x00000000
        /*0010*/ 	.short	0x0003
        /*0012*/ 	.short	0x0018
        /*0014*/ 	.byte	0x00, 0xf0, 0x11, 0x00


	//----- nvinfo : EIATTR_KPARAM_INFO
	.align		4
.L_12:
        /*0018*/ 	.byte	0x04, 0x17
        /*001a*/ 	.short	(.L_14 - .L_13)
.L_13:
        /*001c*/ 	.word	0x00000000
        /*0020*/ 	.short	0x0002
        /*0022*/ 	.short	0x0010
        /*0024*/ 	.byte	0x00, 0xf4, 0x21, 0x00


	//----- nvinfo : EIATTR_KPARAM_INFO
	.align		4
.L_14:
        /*0028*/ 	.byte	0x04, 0x17
        /*002a*/ 	.short	(.L_16 - .L_15)
.L_15:
        /*002c*/ 	.word	0x00000000
        /*0030*/ 	.short	0x0001
        /*0032*/ 	.short	0x0008
        /*0034*/ 	.byte	0x00, 0xf4, 0x21, 0x00


	//----- nvinfo : EIATTR_KPARAM_INFO
	.align		4
.L_16:
        /*0038*/ 	.byte	0x04, 0x17
        /*003a*/ 	.short	(.L_18 - .L_17)
.L_17:
        /*003c*/ 	.word	0x00000000
        /*0040*/ 	.short	0x0000
        /*0042*/ 	.short	0x0000
        /*0044*/ 	.byte	0x00, 0xf4, 0x21, 0x00


	//----- nvinfo : EIATTR_SPARSE_MMA_MASK
	.align		4
.L_18:
        /*0048*/ 	.byte	0x03, 0x50
        /*004a*/ 	.short	0x0000


	//----- nvinfo : EIATTR_MAXREG_COUNT
	.align		4
        /*004c*/ 	.byte	0x03, 0x1b
        /*004e*/ 	.short	0x00ff


	//----- nvinfo : EIATTR_EXIT_INSTR_OFFSETS
	.align		4
        /*0050*/ 	.byte	0x04, 0x1c
        /*0052*/ 	.short	(.L_20 - .L_19)


	//   ....[0]....
.L_19:
        /*0054*/ 	.word	0x00001130


	//----- nvinfo : EIATTR_REQNTID
	.align		4
.L_20:
        /*0058*/ 	.byte	0x04, 0x10
        /*005a*/ 	.short	(.L_22 - .L_21)
.L_21:
        /*005c*/ 	.word	0x00000080
        /*0060*/ 	.word	0x00000001
        /*0064*/ 	.word	0x00000001


	//----- nvinfo : EIATTR_CRS_STACK_SIZE
	.align		4
.L_22:
        /*0068*/ 	.byte	0x04, 0x1e
        /*006a*/ 	.short	(.L_24 - .L_23)
.L_23:
        /*006c*/ 	.word	0x00000000


	//----- nvinfo : EIATTR_CBANK_PARAM_SIZE
	.align		4
.L_24:
        /*0070*/ 	.byte	0x03, 0x19
        /*0072*/ 	.short	0x001c


	//----- nvinfo : EIATTR_PARAM_CBANK
	.align		4
        /*0074*/ 	.byte	0x04, 0x0a
        /*0076*/ 	.short	(.L_26 - .L_25)
	.align		4
.L_25:
        /*0078*/ 	.word	index@(.nv.constant0.triton_poi_fused_cat_40)
        /*007c*/ 	.short	0x0210
        /*007e*/ 	.short	0x001c


	//----- nvinfo : EIATTR_SW_WAR
	.align		4
.L_26:
        /*0080*/ 	.byte	0x04, 0x36
        /*0082*/ 	.short	(.L_28 - .L_27)
.L_27:
        /*0084*/ 	.word	0x00000008
.L_28:


//--------------------- .nv.callgraph             --------------------------
	.section	.nv.callgraph,"",@"SHT_CUDA_CALLGRAPH"
	.align	4
	.sectionentsize	8
	.align		4
        /*0000*/ 	.word	0x00000000
	.align		4
        /*0004*/ 	.word	0xffffffff
	.align		4
        /*0008*/ 	.word	0x00000000
	.align		4
        /*000c*/ 	.word	0xfffffffe
	.align		4
        /*0010*/ 	.word	0x00000000
	.align		4
        /*0014*/ 	.word	0xfffffffd
	.align		4
        /*0018*/ 	.word	0x00000000
	.align		4
        /*001c*/ 	.word	0xfffffffc


//--------------------- .nv.constant4             --------------------------
	.section	.nv.constant4,"a",@progbits
	.align	8
	.align		8
.nv.constant4:
        /*0000*/ 	.dword	_$_str


//--------------------- .text.triton_poi_fused_cat_40 --------------------------
	.section	.text.triton_poi_fused_cat_40,"ax",@progbits
	.align	128
        .global         triton_poi_fused_cat_40
        .type           triton_poi_fused_cat_40,@function
        .size           triton_poi_fused_cat_40,(.L_x_25 - triton_poi_fused_cat_40)
        .other          triton_poi_fused_cat_40,@"STO_CUDA_ENTRY STV_DEFAULT"
triton_poi_fused_cat_40:
.text.triton_poi_fused_cat_40:
[----:B------:R-:W0:Y:S02]  /*0000*/  LDC R1, c[0x0][0x28] ;  /* 0x00000a00ff017b82 */ /* 0x000e240000000800 */
[----:B------:R-:W1:Y:S01]  /*0010*/  S2R R0, SR_TID.X ;  /* 0x0000000000007919 */ /* 0x000e620000002100 */
[----:B------:R-:W-:Y:S01]  /*0020*/  ULDC.64 UR4, c[0x0][0x208] ;  /* 0x0000820000047ab9 */ /* 0x000fe20000000a00 */
[----:B------:R-:W-:Y:S01]  /*0030*/  BSSY B0, `(.L_x_0) ;  /* 0x0000011000007945 */ /* 0x000fe20003800000 */
[----:B------:R-:W-:Y:S01]  /*0040*/  CS2R R8, SRZ ;  /* 0x0000000000087805 */ /* 0x000fe2000001ff00 */
[----:B------:R-:W2:Y:S01]  /*0050*/  S2R R3, SR_CTAID.X ;  /* 0x0000000000037919 */ /* 0x000ea20000002500 */
[----:B-1----:R-:W-:-:S04]  /*0060*/  SHF.L.U32 R0, R0, 0x1, RZ ;  /* 0x0000000100007819 */ /* 0x002fc800000006ff */
[----:B------:R-:W-:-:S04]  /*0070*/  LOP3.LUT R0, R0, 0xfe, RZ, 0xc0, !PT ;  /* 0x000000fe00007812 */ /* 0x000fc800078ec0ff */
[----:B--2---:R-:W-:-:S04]  /*0080*/  LEA R4, R3, R0, 0x8 ;  /* 0x0000000003047211 */ /* 0x004fc800078e40ff */
[----:B------:R-:W-:-:S04]  /*0090*/  SHF.R.S32.HI R3, RZ, 0x1f, R4 ;  /* 0x0000001fff037819 */ /* 0x000fc80000011404 */
[----:B------:R-:W-:-:S04]  /*00a0*/  LEA.HI R3, R3, R4, RZ, 0xa ;  /* 0x0000000403037211 */ /* 0x000fc800078f50ff */
[----:B------:R-:W-:Y:S02]  /*00b0*/  LOP3.LUT R5, R3, 0xfffffc00, RZ, 0xc0, !PT ;  /* 0xfffffc0003057812 */ /* 0x000fe400078ec0ff */
[----:B------:R-:W-:Y:S02]  /*00c0*/  SHF.R.S32.HI R6, RZ, 0xa, R3 ;  /* 0x0000000aff067819 */ /* 0x000fe40000011403 */
[----:B------:R-:W-:-:S04]  /*00d0*/  IADD3 R5, R4, -R5, RZ ;  /* 0x8000000504057210 */ /* 0x000fc80007ffe0ff */
[----:B------:R-:W-:Y:S02]  /*00e0*/  ISETP.GE.AND P0, PT, R5, 0x200, PT ;  /* 0x000002000500780c */ /* 0x000fe40003f06270 */
[----:B------:R-:W-:-:S11]  /*00f0*/  LEA R6, R6, R5, 0x9 ;  /* 0x0000000506067211 */ /* 0x000fd600078e48ff */
[----:B------:R-:W-:Y:S05]  /*0100*/  @P0 BRA `(.L_x_1) ;  /* 0x00000000000c0947 */ /* 0x000fea0003800000 */
[----:B------:R-:W1:Y:S02]  /*0110*/  LDC.64 R2, c[0x0][0x210] ;  /* 0x00008400ff027b82 */ /* 0x000e640000000a00 */
[----:B-1----:R-:W-:-:S05]  /*0120*/  IMAD.WIDE R2, R6, 0x4, R2 ;  /* 0x0000000406027825 */ /* 0x002fca00078e0202 */
[----:B------:R1:W5:Y:S02]  /*0130*/  LDG.E.EL.64 R8, desc[UR4][R2.64] ;  /* 0x0000000402087981 */ /* 0x000364000c2e1b00 */
.L_x_1:
[----:B------:R-:W-:Y:S05]  /*0140*/  BSYNC B0 ;  /* 0x0000000000007941 */ /* 0x000fea0003800000 */
.L_x_0:
[----:B-1---5:R-:W-:Y:S01]  /*0150*/  SEL R3, R8, RZ, !P0 ;  /* 0x000000ff08037207 */ /* 0x022fe20004000000 */
[----:B------:R-:W-:Y:S01]  /*0160*/  HFMA2.MMA R15, -RZ, RZ, 1.625, 0 ;  /* 0x3e800000ff0f7435 */ /* 0x000fe200000001ff */
[----:B------:R-:W-:Y:S01]  /*0170*/  SEL R2, R9, RZ, !P0 ;  /* 0x000000ff09027207 */ /* 0x000fe20004000000 */
[----:B------:R-:W-:Y:S02]  /*0180*/  BSSY B0, `(.L_x_2) ;  /* 0x000003d000007945 */ /* 0x000fe40003800000 */
[----:B------:R-:W-:Y:S02]  /*0190*/  FMUL R7, R3, 1.4426950216293334961 ;  /* 0x3fb8aa3b03077820 */ /* 0x000fe40000400000 */
[----:B------:R-:W-:-:S03]  /*01a0*/  FMUL R10, R2, 1.4426950216293334961 ;  /* 0x3fb8aa3b020a7820 */ /* 0x000fc60000400000 */
[----:B------:R-:W-:Y:S02]  /*01b0*/  FSETP.GEU.AND P1, PT, R7, -126, PT ;  /* 0xc2fc00000700780b */ /* 0x000fe40003f2e000 */
[----:B------:R-:W-:-:S11]  /*01c0*/  FSETP.GEU.AND P2, PT, R10, -126, PT ;  /* 0xc2fc00000a00780b */ /* 0x000fd60003f4e000 */
[----:B------:R-:W-:Y:S02]  /*01d0*/  @!P1 FMUL R7, R7, 0.5 ;  /* 0x3f00000007079820 */ /* 0x000fe40000400000 */
[----:B------:R-:W-:Y:S02]  /*01e0*/  @!P2 FMUL R10, R10, 0.5 ;  /* 0x3f0000000a0aa820 */ /* 0x000fe40000400000 */
[----:B------:R-:W1:Y:S08]  /*01f0*/  MUFU.EX2 R0, R7 ;  /* 0x0000000700007308 */ /* 0x000e700000000800 */
[----:B------:R-:W2:Y:S01]  /*0200*/  MUFU.EX2 R8, R10 ;  /* 0x0000000a00087308 */ /* 0x000ea20000000800 */
[----:B-1----:R-:W-:Y:S01]  /*0210*/  @!P1 FMUL R0, R0, R0 ;  /* 0x0000000000009220 */ /* 0x002fe20000400000 */
[----:B------:R-:W-:-:S03]  /*0220*/  FSETP.GT.AND P1, PT, R3, 20, PT ;  /* 0x41a000000300780b */ /* 0x000fc60003f24000 */
[C---:B------:R-:W-:Y:S01]  /*0230*/  FADD.FTZ.RZ R9, R0.reuse, 1 ;  /* 0x3f80000000097421 */ /* 0x040fe2000001c000 */
[----:B------:R-:W-:Y:S01]  /*0240*/  ISETP.GE.U32.AND P3, PT, R0, 0x7f800000, PT ;  /* 0x7f8000000000780c */ /* 0x000fe20003f66070 */
[----:B--2---:R-:W-:-:S03]  /*0250*/  @!P2 FMUL R8, R8, R8 ;  /* 0x000000080808a220 */ /* 0x004fc60000400000 */
[----:B------:R-:W-:Y:S01]  /*0260*/  IADD3 R9, R9, -0x3f400000, RZ ;  /* 0xc0c0000009097810 */ /* 0x000fe20007ffe0ff */
[----:B------:R-:W-:-:S03]  /*0270*/  FADD.FTZ.RZ R11, R8, 1 ;  /* 0x3f800000080b7421 */ /* 0x000fc6000001c000 */
[----:B------:R-:W-:Y:S02]  /*0280*/  LOP3.LUT R9, R9, 0xff800000, RZ, 0xc0, !PT ;  /* 0xff80000009097812 */ /* 0x000fe400078ec0ff */
[----:B------:R-:W-:Y:S02]  /*0290*/  ISETP.GE.U32.AND P2, PT, R8, 0x7f800000, PT ;  /* 0x7f8000000800780c */ /* 0x000fe40003f46070 */
[----:B------:R-:W-:Y:S02]  /*02a0*/  IADD3 R11, R11, -0x3f400000, RZ ;  /* 0xc0c000000b0b7810 */ /* 0x000fe40007ffe0ff */
[----:B------:R-:W-:Y:S02]  /*02b0*/  IADD3 R7, -R9, 0x40800000, RZ ;  /* 0x4080000009077810 */ /* 0x000fe40007ffe1ff */
[----:B------:R-:W-:Y:S02]  /*02c0*/  LOP3.LUT R11, R11, 0xff800000, RZ, 0xc0, !PT ;  /* 0xff8000000b0b7812 */ /* 0x000fe400078ec0ff */
[----:B------:R-:W-:Y:S01]  /*02d0*/  IADD3 R12, R0, -R9, RZ ;  /* 0x80000009000c7210 */ /* 0x000fe20007ffe0ff */
[----:B------:R-:W-:Y:S01]  /*02e0*/  FFMA.FTZ R13, R7, R15, -1 ;  /* 0xbf800000070d7423 */ /* 0x000fe2000001000f */
[----:B------:R-:W-:-:S02]  /*02f0*/  IADD3 R14, -R11, 0x40800000, RZ ;  /* 0x408000000b0e7810 */ /* 0x000fc40007ffe1ff */
[----:B------:R-:W-:Y:S01]  /*0300*/  IADD3 R10, R8, -R11, RZ ;  /* 0x8000000b080a7210 */ /* 0x000fe20007ffe0ff */
[----:B------:R-:W-:Y:S01]  /*0310*/  FADD R12, R12, R13 ;  /* 0x0000000d0c0c7221 */ /* 0x000fe20000000000 */
[----:B------:R-:W-:Y:S01]  /*0320*/  MOV R7, 0x3d39bf78 ;  /* 0x3d39bf7800077802 */ /* 0x000fe20000000f00 */
[----:B------:R-:W-:Y:S01]  /*0330*/  FFMA.FTZ R15, R14, R15, -1 ;  /* 0xbf8000000e0f7423 */ /* 0x000fe2000001000f */
[----:B------:R-:W-:Y:S02]  /*0340*/  I2FP.F32.S32 R11, R11 ;  /* 0x0000000b000b7245 */ /* 0x000fe40000201400 */
[----:B------:R-:W-:Y:S01]  /*0350*/  I2FP.F32.S32 R9, R9 ;  /* 0x0000000900097245 */ /* 0x000fe20000201400 */
[----:B------:R-:W-:Y:S01]  /*0360*/  FADD R10, R10, R15 ;  /* 0x0000000f0a0a7221 */ /* 0x000fe20000000000 */
[-C--:B------:R-:W-:Y:S01]  /*0370*/  FFMA.FTZ R13, R12, -R7.reuse, 0.10546888411045074463 ;  /* 0x3dd800120c0d7423 */ /* 0x080fe20000010807 */
[----:B------:R-:W-:Y:S02]  /*0380*/  FMUL R11, R11, 1.1920928955078125e-07 ;  /* 0x340000000b0b7820 */ /* 0x000fe40000400000 */
[----:B------:R-:W-:Y:S01]  /*0390*/  FFMA.FTZ R15, R10, -R7, 0.10546888411045074463 ;  /* 0x3dd800120a0f7423 */ /* 0x000fe20000010807 */
[----:B------:R-:W-:Y:S01]  /*03a0*/  FFMA.FTZ R13, R12, R13, -0.13229703903198242188 ;  /* 0xbe0778e00c0d7423 */ /* 0x000fe2000001000d */
[----:B------:R-:W-:-:S02]  /*03b0*/  FMUL R9, R9, 1.1920928955078125e-07 ;  /* 0x3400000009097820 */ /* 0x000fc40000400000 */
[----:B------:R-:W-:Y:S01]  /*03c0*/  FFMA.FTZ R15, R10, R15, -0.13229703903198242188 ;  /* 0xbe0778e00a0f7423 */ /* 0x000fe2000001000f */
[----:B------:R-:W-:-:S03]  /*03d0*/  FFMA.FTZ R13, R12, R13, 0.14491446316242218018 ;  /* 0x3e1464750c0d7423 */ /* 0x000fc6000001000d */
[----:B------:R-:W-:Y:S01]  /*03e0*/  FFMA.FTZ R15, R10, R15, 0.14491446316242218018 ;  /* 0x3e1464750a0f7423 */ /* 0x000fe2000001000f */
[----:B------:R-:W-:-:S03]  /*03f0*/  FFMA.FTZ R13, R12, R13, -0.16641564667224884033 ;  /* 0xbe2a68dd0c0d7423 */ /* 0x000fc6000001000d */
[----:B------:R-:W-:Y:S01]  /*0400*/  FFMA.FTZ R15, R10, R15, -0.16641564667224884033 ;  /* 0xbe2a68dd0a0f7423 */ /* 0x000fe2000001000f */
[----:B------:R-:W-:-:S03]  /*0410*/  FFMA.FTZ R13, R12, R13, 0.19988867640495300293 ;  /* 0x3e4caf9e0c0d7423 */ /* 0x000fc6000001000d */
[----:B------:R-:W-:Y:S01]  /*0420*/  FFMA.FTZ R15, R10, R15, 0.19988867640495300293 ;  /* 0x3e4caf9e0a0f7423 */ /* 0x000fe2000001000f */
[----:B------:R-:W-:-:S03]  /*0430*/  FFMA.FTZ R13, R12, R13, -0.25000196695327758789 ;  /* 0xbe8000420c0d7423 */ /* 0x000fc6000001000d */
[----:B------:R-:W-:Y:S01]  /*0440*/  FFMA.FTZ R15, R10, R15, -0.25000196695327758789 ;  /* 0xbe8000420a0f7423 */ /* 0x000fe2000001000f */
[----:B------:R-:W-:-:S03]  /*0450*/  FFMA.FTZ R13, R12, R13, 0.33333510160446166992 ;  /* 0x3eaaaae60c0d7423 */ /* 0x000fc6000001000d */
[----:B------:R-:W-:Y:S01]  /*0460*/  FFMA.FTZ R15, R10, R15, 0.33333510160446166992 ;  /* 0x3eaaaae60a0f7423 */ /* 0x000fe2000001000f */
[----:B------:R-:W-:-:S03]  /*0470*/  FFMA.FTZ R13, R12, R13, -0.5 ;  /* 0xbf0000000c0d7423 */ /* 0x000fc6000001000d */
[----:B------:R-:W-:Y:S01]  /*0480*/  FFMA.FTZ R15, R10, R15, -0.5 ;  /* 0xbf0000000a0f7423 */ /* 0x000fe2000001000f */
[----:B------:R-:W-:-:S03]  /*0490*/  FMUL R13, R12, R13 ;  /* 0x0000000d0c0d7220 */ /* 0x000fc60000400000 */
[----:B------:R-:W-:Y:S01]  /*04a0*/  FMUL R15, R10, R15 ;  /* 0x0000000f0a0f7220 */ /* 0x000fe20000400000 */
[----:B------:R-:W-:-:S03]  /*04b0*/  FFMA.FTZ R12, R12, R13, R12 ;  /* 0x0000000d0c0c7223 */ /* 0x000fc6000001000c */
[----:B------:R-:W-:Y:S01]  /*04c0*/  FFMA.FTZ R10, R10, R15, R10 ;  /* 0x0000000f0a0a7223 */ /* 0x000fe2000001000a */
[----:B------:R-:W-:-:S03]  /*04d0*/  FFMA.FTZ R12, R9, 0.69314718246459960938, R12 ;  /* 0x3f317218090c7823 */ /* 0x000fc6000001000c */
[----:B------:R-:W-:Y:S01]  /*04e0*/  FFMA.FTZ R11, R11, 0.69314718246459960938, R10 ;  /* 0x3f3172180b0b7823 */ /* 0x000fe2000001000a */
[----:B------:R-:W-:Y:S06]  /*04f0*/  @!P3 BRA `(.L_x_3) ;  /* 0x000000000014b947 */ /* 0x000fec0003800000 */
[C---:B------:R-:W-:Y:S02]  /*0500*/  ISETP.GE.AND P3, PT, R0.reuse, -0x407fffff, PT ;  /* 0xbf8000010000780c */ /* 0x040fe40003f66270 */
[----:B------:R-:W-:-:S11]  /*0510*/  FSETP.NEU.AND P4, PT, R0, RZ, PT ;  /* 0x000000ff0000720b */ /* 0x000fd60003f8d000 */
[----:B------:R-:W-:-:S05]  /*0520*/  @P3 MOV R9, 0x7f800000 ;  /* 0x7f80000000093802 */ /* 0x000fca0000000f00 */
[----:B------:R-:W-:-:S05]  /*0530*/  @P3 FFMA.FTZ R12, R0, R9, +INF ;  /* 0x7f800000000c3423 */ /* 0x000fca0000010009 */
[----:B------:R-:W-:-:S07]  /*0540*/  FSEL R12, R12, -RZ, P4 ;  /* 0x800000ff0c0c7208 */ /* 0x000fce0002000000 */
.L_x_3:
[----:B------:R-:W-:Y:S05]  /*0550*/  BSYNC B0 ;  /* 0x0000000000007941 */ /* 0x000fea0003800000 */
.L_x_2:
[----:B------:R-:W-:Y:S04]  /*0560*/  BSSY B0, `(.L_x_4) ;  /* 0x0000007000007945 */ /* 0x000fe80003800000 */
[----:B------:R-:W-:Y:S05]  /*0570*/  @!P2 BRA `(.L_x_5) ;  /* 0x000000000014a947 */ /* 0x000fea0003800000 */
[C---:B------:R-:W-:Y:S02]  /*0580*/  ISETP.GE.AND P2, PT, R8.reuse, -0x407fffff, PT ;  /* 0xbf8000010800780c */ /* 0x040fe40003f46270 */
[----:B------:R-:W-:-:S11]  /*0590*/  FSETP.NEU.AND P3, PT, R8, RZ, PT ;  /* 0x000000ff0800720b */ /* 0x000fd60003f6d000 */
[----:B------:R-:W-:-:S05]  /*05a0*/  @P2 MOV R9, 0x7f800000 ;  /* 0x7f80000000092802 */ /* 0x000fca0000000f00 */
[----:B------:R-:W-:-:S05]  /*05b0*/  @P2 FFMA.FTZ R11, R8, R9, +INF ;  /* 0x7f800000080b2423 */ /* 0x000fca0000010009 */
[----:B------:R-:W-:-:S07]  /*05c0*/  FSEL R11, R11, -RZ, P3 ;  /* 0x800000ff0b0b7208 */ /* 0x000fce0001800000 */
.L_x_5:
[----:B------:R-:W-:Y:S05]  /*05d0*/  BSYNC B0 ;  /* 0x0000000000007941 */ /* 0x000fea0003800000 */
.L_x_4:
[----:B------:R-:W-:Y:S01]  /*05e0*/  FSEL R13, R3, R12, P1 ;  /* 0x0000000c030d7208 */ /* 0x000fe20000800000 */
[----:B------:R-:W-:Y:S01]  /*05f0*/  BSSY B0, `(.L_x_6) ;  /* 0x0000017000007945 */ /* 0x000fe20003800000 */
[----:B------:R-:W-:-:S03]  /*0600*/  FSETP.GT.AND P1, PT, R2, 20, PT ;  /* 0x41a000000200780b */ /* 0x000fc60003f24000 */
[----:B------:R-:W-:Y:S01]  /*0610*/  FADD.FTZ R12, |R13|, -RZ ;  /* 0x800000ff0d0c7221 */ /* 0x000fe20000010200 */
[----:B------:R-:W-:-:S04]  /*0620*/  FSEL R9, R2, R11, P1 ;  /* 0x0000000b02097208 */ /* 0x000fc80000800000 */
[----:B------:R-:W-:-:S13]  /*0630*/  FSETP.GE.AND P2, PT, R12, 0.60000002384185791016, PT ;  /* 0x3f19999a0c00780b */ /* 0x000fda0003f46000 */
[----:B------:R-:W-:Y:S05]  /*0640*/  @!P2 BRA `(.L_x_7) ;  /* 0x000000000028a947 */ /* 0x000fea0003800000 */
[C---:B------:R-:W-:Y:S01]  /*0650*/  FMUL R0, R12.reuse, 2.8853900432586669922 ;  /* 0x4038aa3b0c007820 */ /* 0x040fe20000400000 */
[----:B------:R-:W-:Y:S01]  /*0660*/  HFMA2.MMA R11, -RZ, RZ, 1.875, 0 ;  /* 0x3f800000ff0b7435 */ /* 0x000fe200000001ff */
[----:B------:R-:W-:-:S04]  /*0670*/  FSETP.GE.AND P1, PT, R12, 9.010913848876953125, PT ;  /* 0x41102cb40c00780b */ /* 0x000fc80003f26000 */
[----:B------:R-:W1:Y:S02]  /*0680*/  MUFU.EX2 R0, R0 ;  /* 0x0000000000007308 */ /* 0x000e640000000800 */
[----:B-1----:R-:W-:-:S06]  /*0690*/  FADD R10, R0, 1 ;  /* 0x3f800000000a7421 */ /* 0x002fcc0000000000 */
[----:B------:R-:W1:Y:S02]  /*06a0*/  MUFU.RCP R10, R10 ;  /* 0x0000000a000a7308 */ /* 0x000e640000001000 */
[----:B-1----:R-:W-:-:S05]  /*06b0*/  FFMA.FTZ R8, R10, -2, R11 ;  /* 0xc00000000a087823 */ /* 0x002fca000001000b */
[----:B------:R-:W-:-:S04]  /*06c0*/  FSEL R8, R8, 1, !P1 ;  /* 0x3f80000008087808 */ /* 0x000fc80004800000 */
[----:B------:R-:W-:Y:S01]  /*06d0*/  LOP3.LUT R8, R8, 0x80000000, R13, 0xf8, !PT ;  /* 0x8000000008087812 */ /* 0x000fe200078ef80d */
[----:B------:R-:W-:Y:S06]  /*06e0*/  BRA `(.L_x_8) ;  /* 0x00000000001c7947 */ /* 0x000fec0003800000 */
.L_x_7:
[----:B------:R-:W-:Y:S01]  /*06f0*/  MOV R0, 0x3c80f082 ;  /* 0x3c80f08200007802 */ /* 0x000fe20000000f00 */
[----:B------:R-:W-:-:S04]  /*0700*/  FMUL R11, R13, R13 ;  /* 0x0000000d0d0b7220 */ /* 0x000fc80000400000 */
[----:B------:R-:W-:-:S04]  /*0710*/  FFMA.FTZ R0, R11, R0, -0.052303962409496307373 ;  /* 0xbd563cae0b007423 */ /* 0x000fc80000010000 */
[----:B------:R-:W-:-:S04]  /*0720*/  FFMA.FTZ R0, R11, R0, 0.1331529766321182251 ;  /* 0x3e0859410b007423 */ /* 0x000fc80000010000 */
[----:B------:R-:W-:-:S04]  /*0730*/  FFMA.FTZ R0, R11, R0, -0.33332768082618713379 ;  /* 0xbeaaa9ed0b007423 */ /* 0x000fc80000010000 */
[----:B------:R-:W-:-:S04]  /*0740*/  FFMA.FTZ R0, R11, R0, RZ ;  /* 0x000000000b007223 */ /* 0x000fc800000100ff */
[----:B------:R-:W-:-:S07]  /*0750*/  FFMA.FTZ R8, R13, R0, R13 ;  /* 0x000000000d087223 */ /* 0x000fce000001000d */
.L_x_8:
[----:B------:R-:W-:Y:S05]  /*0760*/  BSYNC B0 ;  /* 0x0000000000007941 */ /* 0x000fea0003800000 */
.L_x_6:
[----:B------:R-:W-:Y:S01]  /*0770*/  FADD.FTZ R12, |R9|, -RZ ;  /* 0x800000ff090c7221 */ /* 0x000fe20000010200 */
[----:B------:R-:W-:Y:S01]  /*0780*/  BSSY B0, `(.L_x_9) ;  /* 0x0000015000007945 */ /* 0x000fe20003800000 */
[----:B------:R-:W-:-:S03]  /*0790*/  SHF.R.S32.HI R13, RZ, 0x1f, R6 ;  /* 0x0000001fff0d7819 */ /* 0x000fc60000011406 */
        /* <DEDUP_REMOVED lines=12> */
.L_x_10:
[----:B------:R-:W-:Y:S01]  /*0860*/  MOV R0, 0x3c80f082 ;  /* 0x3c80f08200007802 */ /* 0x000fe20000000f00 */
[----:B------:R-:W-:-:S04]  /*0870*/  FMUL R11, R9, R9 ;  /* 0x00000009090b7220 */ /* 0x000fc80000400000 */
[----:B------:R-:W-:-:S04]  /*0880*/  FFMA.FTZ R0, R11, R0, -0.052303962409496307373 ;  /* 0xbd563cae0b007423 */ /* 0x000fc80000010000 */
[----:B------:R-:W-:-:S04]  /*0890*/  FFMA.FTZ R0, R11, R0, 0.1331529766321182251 ;  /* 0x3e0859410b007423 */ /* 0x000fc80000010000 */
[----:B------:R-:W-:-:S04]  /*08a0*/  FFMA.FTZ R0, R11, R0, -0.33332768082618713379 ;  /* 0xbeaaa9ed0b007423 */ /* 0x000fc80000010000 */
[----:B------:R-:W-:-:S04]  /*08b0*/  FFMA.FTZ R0, R11, R0, RZ ;  /* 0x000000000b007223 */ /* 0x000fc800000100ff */
[----:B------:R-:W-:-:S07]  /*08c0*/  FFMA.FTZ R9, R9, R0, R9 ;  /* 0x0000000009097223 */ /* 0x000fce0000010009 */
.L_x_11:
[----:B------:R-:W-:Y:S05]  /*08d0*/  BSYNC B0 ;  /* 0x0000000000007941 */ /* 0x000fea0003800000 */
.L_x_9:
[----:B------:R-:W-:Y:S01]  /*08e0*/  ISETP.GT.AND P1, PT, R5, 0x1ff, PT ;  /* 0x000001ff0500780c */ /* 0x000fe20003f24270 */
[----:B------:R-:W-:Y:S01]  /*08f0*/  ULDC.64 UR6, c[0x0][0x218] ;  /* 0x0000860000067ab9 */ /* 0x000fe20000000a00 */
[----:B------:R-:W-:Y:S01]  /*0900*/  BSSY B0, `(.L_x_12) ;  /* 0x0000006000007945 */ /* 0x000fe20003800000 */
[----:B------:R-:W-:-:S04]  /*0910*/  LEA R10, P2, R6, UR6, 0x2 ;  /* 0x00000006060a7c11 */ /* 0x000fc8000f8410ff */
[----:B------:R-:W-:Y:S02]  /*0920*/  LEA.HI.X R11, R6, UR7, R13, 0x2, P2 ;  /* 0x00000007060b7c11 */ /* 0x000fe400090f140d */
[----:B------:R-:W-:-:S04]  /*0930*/  CS2R R12, SRZ ;  /* 0x00000000000c7805 */ /* 0x000fc8000001ff00 */
[----:B------:R-:W-:Y:S05]  /*0940*/  @!P1 BRA `(.L_x_13) ;  /* 0x0000000000049947 */ /* 0x000fea0003800000 */
[----:B------:R1:W5:Y:S02]  /*0950*/  LDG.E.EL.64 R12, desc[UR4][R10.64+-0x800] ;  /* 0xfff800040a0c7981 */ /* 0x000364000c2e1b00 */
.L_x_13:
[----:B------:R-:W-:Y:S05]  /*0960*/  BSYNC B0 ;  /* 0x0000000000007941 */ /* 0x000fea0003800000 */
.L_x_12:
[----:B-----5:R-:W-:Y:S01]  /*0970*/  SEL R5, R12, RZ, P1 ;  /* 0x000000ff0c057207 */ /* 0x020fe20000800000 */
[----:B------:R-:W-:Y:S01]  /*0980*/  BSSY B0, `(.L_x_14) ;  /* 0x000003e000007945 */ /* 0x000fe20003800000 */
[----:B------:R-:W-:-:S03]  /*0990*/  SEL R6, R13, RZ, P1 ;  /* 0x000000ff0d067207 */ /* 0x000fc60000800000 */
[----:B------:R-:W-:Y:S02]  /*09a0*/  FMUL R12, R5, 1.4426950216293334961 ;  /* 0x3fb8aa3b050c7820 */ /* 0x000fe40000400000 */
[----:B------:R-:W-:-:S03]  /*09b0*/  FMUL R14, R6, 1.4426950216293334961 ;  /* 0x3fb8aa3b060e7820 */ /* 0x000fc60000400000 */
[----:B------:R-:W-:Y:S02]  /*09c0*/  FSETP.GEU.AND P1, PT, R12, -126, PT ;  /* 0xc2fc00000c00780b */ /* 0x000fe40003f2e000 */
[----:B------:R-:W-:-:S11]  /*09d0*/  FSETP.GEU.AND P2, PT, R14, -126, PT ;  /* 0xc2fc00000e00780b */ /* 0x000fd60003f4e000 */
[----:B------:R-:W-:Y:S02]  /*09e0*/  @!P1 FMUL R12, R12, 0.5 ;  /* 0x3f0000000c0c9820 */ /* 0x000fe40000400000 */
[----:B------:R-:W-:Y:S02]  /*09f0*/  @!P2 FMUL R14, R14, 0.5 ;  /* 0x3f0000000e0ea820 */ /* 0x000fe40000400000 */
[----:B------:R-:W2:Y:S08]  /*0a00*/  MUFU.EX2 R0, R12 ;  /* 0x0000000c00007308 */ /* 0x000eb00000000800 */
[----:B-1----:R-:W1:Y:S01]  /*0a10*/  MUFU.EX2 R11, R14 ;  /* 0x0000000e000b7308 */ /* 0x002e620000000800 */
[----:B--2---:R-:W-:Y:S01]  /*0a20*/  @!P1 FMUL R0, R0, R0 ;  /* 0x0000000000009220 */ /* 0x004fe20000400000 */
[----:B------:R-:W-:-:S03]  /*0a30*/  FSETP.GT.AND P1, PT, R5, 20, PT ;  /* 0x41a000000500780b */ /* 0x000fc60003f24000 */
[C---:B------:R-:W-:Y:S01]  /*0a40*/  FADD.FTZ.RZ R10, R0.reuse, 1 ;  /* 0x3f800000000a7421 */ /* 0x040fe2000001c000 */
[----:B------:R-:W-:Y:S01]  /*0a50*/  ISETP.GE.U32.AND P3, PT, R0, 0x7f800000, PT ;  /* 0x7f8000000000780c */ /* 0x000fe20003f66070 */
[----:B-1----:R-:W-:-:S03]  /*0a60*/  @!P2 FMUL R11, R11, R11 ;  /* 0x0000000b0b0ba220 */ /* 0x002fc60000400000 */
[----:B------:R-:W-:Y:S01]  /*0a70*/  IADD3 R10, R10, -0x3f400000, RZ ;  /* 0xc0c000000a0a7810 */ /* 0x000fe20007ffe0ff */
[----:B------:R-:W-:-:S03]  /*0a80*/  FADD.FTZ.RZ R15, R11, 1 ;  /* 0x3f8000000b0f7421 */ /* 0x000fc6000001c000 */
[----:B------:R-:W-:Y:S01]  /*0a90*/  LOP3.LUT R13, R10, 0xff800000, RZ, 0xc0, !PT ;  /* 0xff8000000a0d7812 */ /* 0x000fe200078ec0ff */
[----:B------:R-:W-:Y:S01]  /*0aa0*/  HFMA2.MMA R10, -RZ, RZ, 1.875, 0 ;  /* 0x3f800000ff0a7435 */ /* 0x000fe200000001ff */
[----:B------:R-:W-:Y:S02]  /*0ab0*/  ISETP.GE.U32.AND P2, PT, R11, 0x7f800000, PT ;  /* 0x7f8000000b00780c */ /* 0x000fe40003f46070 */
[----:B------:R-:W-:Y:S02]  /*0ac0*/  IADD3 R16, R15, -0x3f400000, RZ ;  /* 0xc0c000000f107810 */ /* 0x000fe40007ffe0ff */
[----:B------:R-:W-:Y:S02]  /*0ad0*/  IADD3 R15, -R13, 0x40800000, RZ ;  /* 0x408000000d0f7810 */ /* 0x000fe40007ffe1ff */
[----:B------:R-:W-:Y:S02]  /*0ae0*/  LOP3.LUT R12, R16, 0xff800000, RZ, 0xc0, !PT ;  /* 0xff800000100c7812 */ /* 0x000fe400078ec0ff */
[----:B------:R-:W-:Y:S01]  /*0af0*/  IADD3 R16, R0, -R13, RZ ;  /* 0x8000000d00107210 */ /* 0x000fe20007ffe0ff */
[----:B------:R-:W-:Y:S01]  /*0b00*/  FFMA.FTZ R15, R15, 0.25, -R10 ;  /* 0x3e8000000f0f7823 */ /* 0x000fe2000001080a */
[----:B------:R-:W-:-:S02]  /*0b10*/  IADD3 R17, -R12, 0x40800000, RZ ;  /* 0x408000000c117810 */ /* 0x000fc40007ffe1ff */
[----:B------:R-:W-:Y:S01]  /*0b20*/  IADD3 R14, R11, -R12, RZ ;  /* 0x8000000c0b0e7210 */ /* 0x000fe20007ffe0ff */
[----:B------:R-:W-:Y:S01]  /*0b30*/  FADD R16, R16, R15 ;  /* 0x0000000f10107221 */ /* 0x000fe20000000000 */
[----:B------:R-:W-:Y:S01]  /*0b40*/  I2FP.F32.S32 R12, R12 ;  /* 0x0000000c000c7245 */ /* 0x000fe20000201400 */
[----:B------:R-:W-:Y:S01]  /*0b50*/  FFMA.FTZ R17, R17, 0.25, -R10 ;  /* 0x3e80000011117823 */ /* 0x000fe2000001080a */
[----:B------:R-:W-:Y:S01]  /*0b60*/  I2FP.F32.S32 R13, R13 ;  /* 0x0000000d000d7245 */ /* 0x000fe20000201400 */
[----:B------:R-:W-:Y:S02]  /*0b70*/  FFMA.FTZ R15, R16, -R7, 0.10546888411045074463 ;  /* 0x3dd80012100f7423 */ /* 0x000fe40000010807 */
[----:B------:R-:W-:Y:S01]  /*0b80*/  FADD R14, R14, R17 ;  /* 0x000000110e0e7221 */ /* 0x000fe20000000000 */
[----:B------:R-:W-:Y:S01]  /*0b90*/  FMUL R12, R12, 1.1920928955078125e-07 ;  /* 0x340000000c0c7820 */ /* 0x000fe20000400000 */
[----:B------:R-:W-:Y:S01]  /*0ba0*/  FFMA.FTZ R15, R16, R15, -0.13229703903198242188 ;  /* 0xbe0778e0100f7423 */ /* 0x000fe2000001000f */
[----:B------:R-:W-:Y:S01]  /*0bb0*/  FMUL R13, R13, 1.1920928955078125e-07 ;  /* 0x340000000d0d7820 */ /* 0x000fe20000400000 */
[----:B------:R-:W-:-:S02]  /*0bc0*/  FFMA.FTZ R7, R14, -R7, 0.10546888411045074463 ;  /* 0x3dd800120e077423 */ /* 0x000fc40000010807 */
[----:B------:R-:W-:Y:S02]  /*0bd0*/  FFMA.FTZ R15, R16, R15, 0.14491446316242218018 ;  /* 0x3e146475100f7423 */ /* 0x000fe4000001000f */
[----:B------:R-:W-:Y:S02]  /*0be0*/  FFMA.FTZ R7, R14, R7, -0.13229703903198242188 ;  /* 0xbe0778e00e077423 */ /* 0x000fe40000010007 */
[----:B------:R-:W-:Y:S02]  /*0bf0*/  FFMA.FTZ R15, R16, R15, -0.16641564667224884033 ;  /* 0xbe2a68dd100f7423 */ /* 0x000fe4000001000f */
[----:B------:R-:W-:Y:S02]  /*0c00*/  FFMA.FTZ R7, R14, R7, 0.14491446316242218018 ;  /* 0x3e1464750e077423 */ /* 0x000fe40000010007 */
[----:B------:R-:W-:Y:S02]  /*0c10*/  FFMA.FTZ R15, R16, R15, 0.19988867640495300293 ;  /* 0x3e4caf9e100f7423 */ /* 0x000fe4000001000f */
[----:B------:R-:W-:-:S02]  /*0c20*/  FFMA.FTZ R7, R14, R7, -0.16641564667224884033 ;  /* 0xbe2a68dd0e077423 */ /* 0x000fc40000010007 */
[----:B------:R-:W-:Y:S02]  /*0c30*/  FFMA.FTZ R15, R16, R15, -0.25000196695327758789 ;  /* 0xbe800042100f7423 */ /* 0x000fe4000001000f */
[----:B------:R-:W-:Y:S02]  /*0c40*/  FFMA.FTZ R7, R14, R7, 0.19988867640495300293 ;  /* 0x3e4caf9e0e077423 */ /* 0x000fe40000010007 */
[----:B------:R-:W-:Y:S02]  /*0c50*/  FFMA.FTZ R15, R16, R15, 0.33333510160446166992 ;  /* 0x3eaaaae6100f7423 */ /* 0x000fe4000001000f */
[----:B------:R-:W-:Y:S02]  /*0c60*/  FFMA.FTZ R7, R14, R7, -0.25000196695327758789 ;  /* 0xbe8000420e077423 */ /* 0x000fe40000010007 */
[----:B------:R-:W-:Y:S02]  /*0c70*/  FFMA.FTZ R15, R16, R15, -0.5 ;  /* 0xbf000000100f7423 */ /* 0x000fe4000001000f */
[----:B------:R-:W-:-:S02]  /*0c80*/  FFMA.FTZ R7, R14, R7, 0.33333510160446166992 ;  /* 0x3eaaaae60e077423 */ /* 0x000fc40000010007 */
[----:B------:R-:W-:Y:S02]  /*0c90*/  FMUL R15, R16, R15 ;  /* 0x0000000f100f7220 */ /* 0x000fe40000400000 */
[----:B------:R-:W-:Y:S02]  /*0ca0*/  FFMA.FTZ R7, R14, R7, -0.5 ;  /* 0xbf0000000e077423 */ /* 0x000fe40000010007 */
[----:B------:R-:W-:Y:S02]  /*0cb0*/  FFMA.FTZ R16, R16, R15, R16 ;  /* 0x0000000f10107223 */ /* 0x000fe40000010010 */
[C---:B------:R-:W-:Y:S02]  /*0cc0*/  FMUL R7, R14.reuse, R7 ;  /* 0x000000070e077220 */ /* 0x040fe40000400000 */
[----:B------:R-:W-:Y:S02]  /*0cd0*/  FFMA.FTZ R16, R13, 0.69314718246459960938, R16 ;  /* 0x3f3172180d107823 */ /* 0x000fe40000010010 */
[----:B------:R-:W-:-:S04]  /*0ce0*/  FFMA.FTZ R7, R14, R7, R14 ;  /* 0x000000070e077223 */ /* 0x000fc8000001000e */
[----:B------:R-:W-:Y:S01]  /*0cf0*/  FFMA.FTZ R7, R12, 0.69314718246459960938, R7 ;  /* 0x3f3172180c077823 */ /* 0x000fe20000010007 */
[----:B------:R-:W-:Y:S06]  /*0d00*/  @!P3 BRA `(.L_x_15) ;  /* 0x000000000014b947 */ /* 0x000fec0003800000 */
[C---:B------:R-:W-:Y:S02]  /*0d10*/  ISETP.GE.AND P3, PT, R0.reuse, -0x407fffff, PT ;  /* 0xbf8000010000780c */ /* 0x040fe40003f66270 */
[----:B------:R-:W-:-:S11]  /*0d20*/  FSETP.NEU.AND P4, PT, R0, RZ, PT ;  /* 0x000000ff0000720b */ /* 0x000fd60003f8d000 */
[----:B------:R-:W-:-:S05]  /*0d30*/  @P3 MOV R13, 0x7f800000 ;  /* 0x7f800000000d3802 */ /* 0x000fca0000000f00 */
[----:B------:R-:W-:-:S05]  /*0d40*/  @P3 FFMA.FTZ R16, R0, R13, +INF ;  /* 0x7f80000000103423 */ /* 0x000fca000001000d */
[----:B------:R-:W-:-:S07]  /*0d50*/  FSEL R16, R16, -RZ, P4 ;  /* 0x800000ff10107208 */ /* 0x000fce0002000000 */
.L_x_15:
[----:B------:R-:W-:Y:S05]  /*0d60*/  BSYNC B0 ;  /* 0x0000000000007941 */ /* 0x000fea0003800000 */
.L_x_14:
[----:B------:R-:W-:Y:S04]  /*0d70*/  BSSY B0, `(.L_x_16) ;  /* 0x0000007000007945 */ /* 0x000fe80003800000 */
[----:B------:R-:W-:Y:S05]  /*0d80*/  @!P2 BRA `(.L_x_17) ;  /* 0x000000000014a947 */ /* 0x000fea0003800000 */
[C---:B------:R-:W-:Y:S02]  /*0d90*/  ISETP.GE.AND P2, PT, R11.reuse, -0x407fffff, PT ;  /* 0xbf8000010b00780c */ /* 0x040fe40003f46270 */
[----:B------:R-:W-:-:S11]  /*0da0*/  FSETP.NEU.AND P3, PT, R11, RZ, PT ;  /* 0x000000ff0b00720b */ /* 0x000fd60003f6d000 */
[----:B------:R-:W-:-:S05]  /*0db0*/  @P2 MOV R0, 0x7f800000 ;  /* 0x7f80000000002802 */ /* 0x000fca0000000f00 */
[----:B------:R-:W-:-:S05]  /*0dc0*/  @P2 FFMA.FTZ R7, R11, R0, +INF ;  /* 0x7f8000000b072423 */ /* 0x000fca0000010000 */
[----:B------:R-:W-:-:S07]  /*0dd0*/  FSEL R7, R7, -RZ, P3 ;  /* 0x800000ff07077208 */ /* 0x000fce0001800000 */
.L_x_17:
[----:B------:R-:W-:Y:S05]  /*0de0*/  BSYNC B0 ;  /* 0x0000000000007941 */ /* 0x000fea0003800000 */
.L_x_16:
        /* <DEDUP_REMOVED lines=8> */
[----:B------:R-:W-:-:S05]  /*0e70*/  FSETP.GE.AND P1, PT, R14, 9.010913848876953125, PT ;  /* 0x41102cb40e00780b */ /* 0x000fca0003f26000 */
[----:B------:R-:W1:Y:S02]  /*0e80*/  MUFU.EX2 R0, R0 ;  /* 0x0000000000007308 */ /* 0x000e640000000800 */
[----:B-1----:R-:W-:-:S06]  /*0e90*/  FADD R11, R0, 1 ;  /* 0x3f800000000b7421 */ /* 0x002fcc0000000000 */
[----:B------:R-:W1:Y:S02]  /*0ea0*/  MUFU.RCP R11, R11 ;  /* 0x0000000b000b7308 */ /* 0x000e640000001000 */
[----:B-1----:R-:W-:-:S05]  /*0eb0*/  FFMA.FTZ R12, R11, -2, R10 ;  /* 0xc00000000b0c7823 */ /* 0x002fca000001000a */
[----:B------:R-:W-:-:S04]  /*0ec0*/  FSEL R12, R12, 1, !P1 ;  /* 0x3f8000000c0c7808 */ /* 0x000fc80004800000 */
[----:B------:R-:W-:Y:S01]  /*0ed0*/  LOP3.LUT R12, R12, 0x80000000, R13, 0xf8, !PT ;  /* 0x800000000c0c7812 */ /* 0x000fe200078ef80d */
[----:B------:R-:W-:Y:S06]  /*0ee0*/  BRA `(.L_x_20) ;  /* 0x00000000001c7947 */ /* 0x000fec0003800000 */
.L_x_19:
[----:B------:R-:W-:Y:S01]  /*0ef0*/  HFMA2.MMA R0, -RZ, RZ, 1.125, -9232 ;  /* 0x3c80f082ff007435 */ /* 0x000fe200000001ff */
[----:B------:R-:W-:-:S09]  /*0f00*/  FMUL R11, R13, R13 ;  /* 0x0000000d0d0b7220 */ /* 0x000fd20000400000 */
[----:B------:R-:W-:-:S04]  /*0f10*/  FFMA.FTZ R0, R11, R0, -0.052303962409496307373 ;  /* 0xbd563cae0b007423 */ /* 0x000fc80000010000 */
[----:B------:R-:W-:-:S04]  /*0f20*/  FFMA.FTZ R0, R11, R0, 0.1331529766321182251 ;  /* 0x3e0859410b007423 */ /* 0x000fc80000010000 */
[----:B------:R-:W-:-:S04]  /*0f30*/  FFMA.FTZ R0, R11, R0, -0.33332768082618713379 ;  /* 0xbeaaa9ed0b007423 */ /* 0x000fc80000010000 */
[----:B------:R-:W-:-:S04]  /*0f40*/  FFMA.FTZ R0, R11, R0, RZ ;  /* 0x000000000b007223 */ /* 0x000fc800000100ff */
[----:B------:R-:W-:-:S07]  /*0f50*/  FFMA.FTZ R12, R13, R0, R13 ;  /* 0x000000000d0c7223 */ /* 0x000fce000001000d */
.L_x_20:
[----:B------:R-:W-:Y:S05]  /*0f60*/  BSYNC B0 ;  /* 0x0000000000007941 */ /* 0x000fea0003800000 */
.L_x_18:
[----:B------:R-:W-:Y:S01]  /*0f70*/  FADD.FTZ R13, |R7|, -RZ ;  /* 0x800000ff070d7221 */ /* 0x000fe20000010200 */
[----:B------:R-:W-:Y:S04]  /*0f80*/  BSSY B0, `(.L_x_21) ;  /* 0x0000013000007945 */ /* 0x000fe80003800000 */
        /* <DEDUP_REMOVED lines=11> */
.L_x_22:
[----:B------:R-:W-:Y:S01]  /*1040*/  MOV R0, 0x3c80f082 ;  /* 0x3c80f08200007802 */ /* 0x000fe20000000f00 */
[----:B------:R-:W-:-:S04]  /*1050*/  FMUL R11, R7, R7 ;  /* 0x00000007070b7220 */ /* 0x000fc80000400000 */
[----:B------:R-:W-:-:S04]  /*1060*/  FFMA.FTZ R0, R11, R0, -0.052303962409496307373 ;  /* 0xbd563cae0b007423 */ /* 0x000fc80000010000 */
[----:B------:R-:W-:-:S04]  /*1070*/  FFMA.FTZ R0, R11, R0, 0.1331529766321182251 ;  /* 0x3e0859410b007423 */ /* 0x000fc80000010000 */
[----:B------:R-:W-:-:S04]  /*1080*/  FFMA.FTZ R0, R11, R0, -0.33332768082618713379 ;  /* 0xbeaaa9ed0b007423 */ /* 0x000fc80000010000 */
[----:B------:R-:W-:-:S04]  /*1090*/  FFMA.FTZ R0, R11, R0, RZ ;  /* 0x000000000b007223 */ /* 0x000fc800000100ff */
[----:B------:R-:W-:-:S07]  /*10a0*/  FFMA.FTZ R7, R7, R0, R7 ;  /* 0x0000000007077223 */ /* 0x000fce0000010007 */
.L_x_23:
[----:B------:R-:W-:Y:S05]  /*10b0*/  BSYNC B0 ;  /* 0x0000000000007941 */ /* 0x000fea0003800000 */
.L_x_21:
[----:B------:R-:W0:Y:S01]  /*10c0*/  LDC.64 R10, c[0x0][0x220] ;  /* 0x00008800ff0a7b82 */ /* 0x000e220000000a00 */
[----:B------:R-:W-:Y:S01]  /*10d0*/  FMUL R8, R3, R8 ;  /* 0x0000000803087220 */ /* 0x000fe20000400000 */
[----:B------:R-:W-:Y:S01]  /*10e0*/  FMUL R9, R2, R9 ;  /* 0x0000000902097220 */ /* 0x000fe20000400000 */
[----:B------:R-:W-:Y:S01]  /*10f0*/  @P0 FMUL R8, R5, R12 ;  /* 0x0000000c05080220 */ /* 0x000fe20000400000 */
[----:B------:R-:W-:Y:S01]  /*1100*/  @P0 FMUL R9, R6, R7 ;  /* 0x0000000706090220 */ /* 0x000fe20000400000 */
[----:B0-----:R-:W-:-:S05]  /*1110*/  IMAD.WIDE R2, R4, 0x4, R10 ;  /* 0x0000000404027825 */ /* 0x001fca00078e020a */
[----:B------:R-:W-:Y:S01]  /*1120*/  STG.E.64 desc[UR4][R2.64], R8 ;  /* 0x0000000802007986 */ /* 0x000fe2000c101b04 */
[----:B------:R-:W-:Y:S05]  /*1130*/  EXIT ;  /* 0x000000000000794d */ /* 0x000fea0003800000 */
.L_x_24:
[----:B------:R-:W-:-:S00]  /*1140*/  BRA `(.L_x_24) ;  /* 0xfffffffc00fc7947 */ /* 0x000fc0000383ffff */
[----:B------:R-:W-:-:S00]  /*1150*/  NOP ;  /* 0x0000000000007918 */ /* 0x000fc00000000000 */
        /* <DEDUP_REMOVED lines=10> */
.L_x_25:


//--------------------- .nv.global.init           --------------------------
	.section	.nv.global.init,"aw",@progbits
.nv.global.init:
	.type		_$_str,@object
	.size		_$_str,(.L_0 - _$_str)
_$_str:
        /*0000*/ 	.byte	0x5f, 0x5f, 0x43, 0x55, 0x44, 0x41, 0x5f, 0x46, 0x54, 0x5a, 0x00
.L_0:


//--------------------- .nv.constant0.triton_poi_fused_cat_40 --------------------------
	.section	.nv.constant0.triton_poi_fused_cat_40,"a",@progbits
	.sectionflags	@""
	.align	4
.nv.constant0.triton_poi_fused_cat_40:
	.zero		556
